//
// Generated by NVIDIA NVVM Compiler
//
// Compiler Build ID: CL-36424714
// Cuda compilation tools, release 13.0, V13.0.88
// Based on NVVM 20.0.0
//

.version 9.0
.target sm_100
.address_size 64

	// .globl	_Z10createTreePdS_ddddPiii
.extern .func  (.param .b32 func_retval0) vprintf
(
	.param .b64 vprintf_param_0,
	.param .b64 vprintf_param_1
)
;
.const .align 8 .f64 G = 0d3DD2584C222C163E;
.const .align 8 .f64 THETA = 0d3FE0000000000000;
.global .align 4 .u32 pPointer;
.global .align 4 .u32 h;
.global .align 1 .b8 $str[38] = {108, 111, 99, 107, 58, 37, 100, 32, 105, 100, 58, 37, 100, 32, 100, 32, 37, 102, 44, 32, 117, 32, 37, 102, 44, 32, 114, 32, 37, 102, 44, 32, 108, 32, 37, 102, 10};
.global .align 1 .b8 $str$1[43] = {109, 111, 118, 101, 32, 108, 111, 99, 107, 58, 37, 100, 32, 105, 100, 58, 37, 100, 32, 100, 32, 37, 102, 44, 32, 117, 32, 37, 102, 44, 32, 114, 32, 37, 102, 44, 32, 108, 32, 37, 102, 10};

.visible .entry _Z10createTreePdS_ddddPiii(
	.param .u64 .ptr .align 1 _Z10createTreePdS_ddddPiii_param_0,
	.param .u64 .ptr .align 1 _Z10createTreePdS_ddddPiii_param_1,
	.param .f64 _Z10createTreePdS_ddddPiii_param_2,
	.param .f64 _Z10createTreePdS_ddddPiii_param_3,
	.param .f64 _Z10createTreePdS_ddddPiii_param_4,
	.param .f64 _Z10createTreePdS_ddddPiii_param_5,
	.param .u64 .ptr .align 1 _Z10createTreePdS_ddddPiii_param_6,
	.param .u32 _Z10createTreePdS_ddddPiii_param_7,
	.param .u32 _Z10createTreePdS_ddddPiii_param_8
)
{
	.local .align 8 .b8 	__local_depot0[40];
	.reg .b64 	%SP;
	.reg .b64 	%SPL;
	.reg .pred 	%p<31>;
	.reg .b32 	%r<64>;
	.reg .b64 	%rd<41>;
	.reg .b64 	%fd<91>;

	mov.u64 	%SPL, __local_depot0;
	cvta.local.u64 	%SP, %SPL;
	ld.param.u64 	%rd7, [_Z10createTreePdS_ddddPiii_param_0];
	ld.param.u64 	%rd8, [_Z10createTreePdS_ddddPiii_param_1];
	ld.param.f64 	%fd90, [_Z10createTreePdS_ddddPiii_param_2];
	ld.param.f64 	%fd89, [_Z10createTreePdS_ddddPiii_param_3];
	ld.param.f64 	%fd88, [_Z10createTreePdS_ddddPiii_param_4];
	ld.param.f64 	%fd87, [_Z10createTreePdS_ddddPiii_param_5];
	ld.param.u64 	%rd9, [_Z10createTreePdS_ddddPiii_param_6];
	ld.param.u32 	%r63, [_Z10createTreePdS_ddddPiii_param_7];
	ld.param.u32 	%r27, [_Z10createTreePdS_ddddPiii_param_8];
	cvta.to.global.u64 	%rd1, %rd9;
	cvta.to.global.u64 	%rd2, %rd8;
	cvta.to.global.u64 	%rd3, %rd7;
	mov.u32 	%r28, %tid.x;
	mov.u32 	%r29, %ntid.x;
	mov.u32 	%r30, %ctaid.x;
	mad.lo.s32 	%r1, %r29, %r30, %r28;
	setp.gt.s32 	%p3, %r1, %r27;
	@%p3 bra 	$L__BB0_15;
	mul.wide.s32 	%rd10, %r1, 8;
	add.s64 	%rd4, %rd3, %rd10;
	add.s64 	%rd5, %rd2, %rd10;
	mov.pred 	%p29, 0;
$L__BB0_2:
	mov.f64 	%fd82, %fd90;
	@%p29 bra 	$L__BB0_5;
	ld.global.f64 	%fd46, [%rd4];
	add.f64 	%fd47, %fd87, %fd88;
	mul.f64 	%fd48, %fd47, 0d3FE0000000000000;
	setp.gtu.f64 	%p5, %fd46, %fd48;
	selp.b32 	%r62, 0, 2, %p5;
	selp.f64 	%fd87, %fd87, %fd48, %p5;
	selp.f64 	%fd88, %fd48, %fd88, %p5;
	ld.global.f64 	%fd49, [%rd5];
	add.f64 	%fd50, %fd89, %fd90;
	mul.f64 	%fd82, %fd50, 0d3FE0000000000000;
	setp.leu.f64 	%p6, %fd49, %fd82;
	@%p6 bra 	$L__BB0_5;
	add.s32 	%r62, %r62, 1;
	mov.f64 	%fd89, %fd82;
	mov.f64 	%fd82, %fd90;
$L__BB0_5:
	sub.s32 	%r32, %r63, %r62;
	mul.wide.s32 	%rd11, %r32, 4;
	add.s64 	%rd12, %rd1, %rd11;
	ld.global.u32 	%r57, [%rd12];
	setp.le.s32 	%p7, %r57, %r27;
	@%p7 bra 	$L__BB0_8;
	ld.global.f64 	%fd12, [%rd4];
	ld.global.f64 	%fd13, [%rd5];
$L__BB0_7:
	mov.u32 	%r63, %r57;
	add.f64 	%fd51, %fd87, %fd88;
	mul.f64 	%fd52, %fd51, 0d3FE0000000000000;
	setp.gtu.f64 	%p8, %fd12, %fd52;
	selp.b32 	%r33, 0, 2, %p8;
	selp.f64 	%fd87, %fd87, %fd52, %p8;
	selp.f64 	%fd88, %fd52, %fd88, %p8;
	add.f64 	%fd53, %fd89, %fd82;
	mul.f64 	%fd54, %fd53, 0d3FE0000000000000;
	setp.gt.f64 	%p9, %fd13, %fd54;
	selp.u32 	%r34, 1, 0, %p9;
	or.b32  	%r62, %r33, %r34;
	selp.f64 	%fd89, %fd54, %fd89, %p9;
	selp.f64 	%fd82, %fd82, %fd54, %p9;
	sub.s32 	%r35, %r63, %r62;
	mul.wide.s32 	%rd13, %r35, 4;
	add.s64 	%rd14, %rd1, %rd13;
	ld.global.u32 	%r57, [%rd14];
	setp.gt.s32 	%p10, %r57, %r27;
	@%p10 bra 	$L__BB0_7;
$L__BB0_8:
	setp.eq.s32 	%p12, %r57, -2;
	mov.pred 	%p30, -1;
	mov.f64 	%fd90, %fd82;
	@%p12 bra 	$L__BB0_14;
	sub.s32 	%r59, %r63, %r62;
	mul.wide.s32 	%rd15, %r59, 4;
	add.s64 	%rd6, %rd1, %rd15;
	atom.relaxed.global.cas.b32 	%r36, [%rd6], %r57, -2;
	setp.ne.s32 	%p14, %r36, %r57;
	mov.f64 	%fd90, %fd82;
	@%p14 bra 	$L__BB0_14;
	setp.eq.s32 	%p15, %r57, -1;
	@%p15 bra 	$L__BB0_16;
	setp.lt.s32 	%p16, %r57, 0;
	setp.gt.s32 	%p17, %r57, %r27;
	or.pred  	%p18, %p16, %p17;
	@%p18 bra 	$L__BB0_13;
$L__BB0_12:
	atom.global.add.u32 	%r63, [pPointer], -4;
	mul.wide.s32 	%rd16, %r63, 4;
	add.s64 	%rd17, %rd1, %rd16;
	mov.b32 	%r37, -1;
	st.global.u32 	[%rd17], %r37;
	st.global.u32 	[%rd17+-4], %r37;
	st.global.u32 	[%rd17+-8], %r37;
	st.global.u32 	[%rd17+-12], %r37;
	mul.wide.u32 	%rd18, %r57, 8;
	add.s64 	%rd19, %rd3, %rd18;
	ld.global.f64 	%fd55, [%rd19];
	add.f64 	%fd56, %fd87, %fd88;
	mul.f64 	%fd57, %fd56, 0d3FE0000000000000;
	setp.gtu.f64 	%p19, %fd55, %fd57;
	selp.b32 	%r38, 0, -2, %p19;
	selp.f64 	%fd58, %fd57, %fd88, %p19;
	selp.f64 	%fd59, %fd87, %fd57, %p19;
	add.s64 	%rd20, %rd2, %rd18;
	ld.global.f64 	%fd60, [%rd20];
	add.f64 	%fd61, %fd89, %fd82;
	mul.f64 	%fd62, %fd61, 0d3FE0000000000000;
	setp.gt.f64 	%p20, %fd60, %fd62;
	selp.s32 	%r39, -1, 0, %p20;
	selp.f64 	%fd63, %fd62, %fd89, %p20;
	selp.f64 	%fd64, %fd82, %fd62, %p20;
	add.s32 	%r40, %r38, %r63;
	add.s32 	%r41, %r40, %r39;
	add.u64 	%rd21, %SP, 0;
	add.u64 	%rd22, %SPL, 0;
	st.local.v2.u32 	[%rd22], {%r41, %r57};
	st.local.f64 	[%rd22+8], %fd63;
	st.local.f64 	[%rd22+16], %fd64;
	st.local.f64 	[%rd22+24], %fd59;
	st.local.f64 	[%rd22+32], %fd58;
	mov.u64 	%rd23, $str$1;
	cvta.global.u64 	%rd24, %rd23;
	{ // callseq 0, 0
	.param .b64 param0;
	st.param.b64 	[param0], %rd24;
	.param .b64 param1;
	st.param.b64 	[param1], %rd21;
	.param .b32 retval0;
	call.uni (retval0), 
	vprintf, 
	(
	param0, 
	param1
	);
	ld.param.b32 	%r42, [retval0];
	} // callseq 0
	mul.wide.s32 	%rd25, %r41, 4;
	add.s64 	%rd26, %rd1, %rd25;
	st.global.u32 	[%rd26], %r57;
	ld.global.f64 	%fd65, [%rd4];
	setp.gtu.f64 	%p21, %fd65, %fd57;
	selp.b32 	%r44, 0, 2, %p21;
	selp.f64 	%fd87, %fd87, %fd57, %p21;
	selp.f64 	%fd88, %fd57, %fd88, %p21;
	ld.global.f64 	%fd66, [%rd5];
	setp.gt.f64 	%p22, %fd66, %fd62;
	selp.u32 	%r45, 1, 0, %p22;
	or.b32  	%r62, %r44, %r45;
	selp.f64 	%fd89, %fd62, %fd89, %p22;
	selp.f64 	%fd82, %fd82, %fd62, %p22;
	sub.s32 	%r19, %r63, %r62;
	mul.wide.s32 	%rd27, %r19, 4;
	add.s64 	%rd28, %rd1, %rd27;
	ld.global.u32 	%r57, [%rd28];
	mov.b32 	%r46, -2;
	st.global.u32 	[%rd28], %r46;
	membar.gl;
	mul.wide.s32 	%rd29, %r59, 4;
	add.s64 	%rd30, %rd1, %rd29;
	st.global.u32 	[%rd30], %r63;
	setp.gt.s32 	%p23, %r57, -1;
	setp.le.s32 	%p24, %r57, %r27;
	and.pred  	%p25, %p23, %p24;
	mov.u32 	%r59, %r19;
	@%p25 bra 	$L__BB0_12;
$L__BB0_13:
	add.u64 	%rd31, %SP, 0;
	add.u64 	%rd32, %SPL, 0;
	st.local.v2.u32 	[%rd32], {%r59, %r1};
	st.local.f64 	[%rd32+8], %fd89;
	st.local.f64 	[%rd32+16], %fd82;
	st.local.f64 	[%rd32+24], %fd87;
	st.local.f64 	[%rd32+32], %fd88;
	mov.u64 	%rd33, $str;
	cvta.global.u64 	%rd34, %rd33;
	{ // callseq 1, 0
	.param .b64 param0;
	st.param.b64 	[param0], %rd34;
	.param .b64 param1;
	st.param.b64 	[param1], %rd31;
	.param .b32 retval0;
	call.uni (retval0), 
	vprintf, 
	(
	param0, 
	param1
	);
	ld.param.b32 	%r47, [retval0];
	} // callseq 1
	mul.wide.s32 	%rd35, %r59, 4;
	add.s64 	%rd36, %rd1, %rd35;
	st.global.u32 	[%rd36], %r1;
	mov.pred 	%p30, 0;
	mov.f64 	%fd90, %fd82;
$L__BB0_14:
	mov.pred 	%p29, -1;
	@%p30 bra 	$L__BB0_2;
$L__BB0_15:
	ret;
$L__BB0_16:
	add.u64 	%rd37, %SP, 0;
	add.u64 	%rd38, %SPL, 0;
	st.local.v2.u32 	[%rd38], {%r59, %r1};
	st.local.f64 	[%rd38+8], %fd89;
	st.local.f64 	[%rd38+16], %fd82;
	st.local.f64 	[%rd38+24], %fd87;
	st.local.f64 	[%rd38+32], %fd88;
	mov.u64 	%rd39, $str;
	cvta.global.u64 	%rd40, %rd39;
	{ // callseq 2, 0
	.param .b64 param0;
	st.param.b64 	[param0], %rd40;
	.param .b64 param1;
	st.param.b64 	[param1], %rd37;
	.param .b32 retval0;
	call.uni (retval0), 
	vprintf, 
	(
	param0, 
	param1
	);
	ld.param.b32 	%r49, [retval0];
	} // callseq 2
	st.global.u32 	[%rd6], %r1;
	mov.pred 	%p30, 0;
	mov.f64 	%fd90, %fd82;
	bra.uni 	$L__BB0_14;

}
	// .globl	_Z10setPointeri
.visible .entry _Z10setPointeri(
	.param .u32 _Z10setPointeri_param_0
)
{
	.reg .b32 	%r<3>;

	ld.param.u32 	%r1, [_Z10setPointeri_param_0];
	add.s32 	%r2, %r1, -5;
	st.global.u32 	[pPointer], %r2;
	ret;

}


// ===== COMPILED SASS (sm_100) =====

	.target	sm_100

	.elftype	@"ET_EXEC"


//--------------------- .note.nv.tkinfo           --------------------------
	.section	.note.nv.tkinfo,"",@"SHT_NOTE"
	.sectionflags	@"SHF_NOTE_NV_TKINFO"
	.tkinfo
        /*0018*/ 	.word	0x00000002
        /*0030*/ 	.string	""
        /*0030*/ 	.string	"ptxas"
        /*0030*/ 	.string	"Cuda compilation tools, release 13.0, V13.0.88"
        /*0030*/ 	.string	"Build cuda_13.0.r13.0/compiler.36424714_0"
        /*0030*/ 	.string	"-arch sm_100 -m 64 "



//--------------------- .note.nv.cuinfo           --------------------------
	.section	.note.nv.cuinfo,"",@"SHT_NOTE"
	.sectionflags	@"SHF_NOTE_NV_CUINFO"
        /*0018*/ 	.short	0x0002
        /*001a*/ 	.short	0x0064
        /*001c*/ 	.short	0x0082
	.zero		2


//--------------------- .nv.info                  --------------------------
	.section	.nv.info,"",@"SHT_CUDA_INFO"
	.align	4


	//----- nvinfo : EIATTR_REGCOUNT
	.align		4
        /*0000*/ 	.byte	0x04, 0x2f
        /*0002*/ 	.short	(.L_7 - .L_6)
	.align		4
.L_6:
        /*0004*/ 	.word	index@(_Z10createTreePdS_ddddPiii)
        /*0008*/ 	.word	0x0000002a


	//----- nvinfo : EIATTR_FRAME_SIZE
	.align		4
.L_7:
        /*000c*/ 	.byte	0x04, 0x11
        /*000e*/ 	.short	(.L_9 - .L_8)
	.align		4
.L_8:
        /*0010*/ 	.word	index@(_Z10createTreePdS_ddddPiii)
        /*0014*/ 	.word	0x00000028


	//----- nvinfo : EIATTR_REGCOUNT
	.align		4
.L_9:
        /*0018*/ 	.byte	0x04, 0x2f
        /*001a*/ 	.short	(.L_11 - .L_10)
	.align		4
.L_10:
        /*001c*/ 	.word	index@(_Z10setPointeri)
        /*0020*/ 	.word	0x00000008


	//----- nvinfo : EIATTR_FRAME_SIZE
	.align		4
.L_11:
        /*0024*/ 	.byte	0x04, 0x11
        /*0026*/ 	.short	(.L_13 - .L_12)
	.align		4
.L_12:
        /*0028*/ 	.word	index@(_Z10setPointeri)
        /*002c*/ 	.word	0x00000000


	//----- nvinfo : EIATTR_MIN_STACK_SIZE
	.align		4
.L_13:
        /*0030*/ 	.byte	0x04, 0x12
        /*0032*/ 	.short	(.L_15 - .L_14)
	.align		4
.L_14:
        /*0034*/ 	.word	index@(_Z10setPointeri)
        /*0038*/ 	.word	0x00000000


	//----- nvinfo : EIATTR_MIN_STACK_SIZE
	.align		4
.L_15:
        /*003c*/ 	.byte	0x04, 0x12
        /*003e*/ 	.short	(.L_17 - .L_16)
	.align		4
.L_16:
        /*0040*/ 	.word	index@(_Z10createTreePdS_ddddPiii)
        /*0044*/ 	.word	0x00000028
.L_17:


//--------------------- .nv.compat                --------------------------
	.section	.nv.compat,"",@"SHT_CUDA_COMPAT_INFO"
	.align	4
        /*0000*/ 	.byte	0x02, 0x09, 0x00, 0x00, 0x02, 0x02, 0x01, 0x00, 0x02, 0x05, 0x05, 0x00, 0x03, 0x07, 0x01, 0x01
        /*0010*/ 	.byte	0x02, 0x03, 0x00, 0x00, 0x02, 0x06, 0x01, 0x00, 0x04, 0x0b, 0x08, 0x00, 0x01, 0x00, 0x00, 0x00
        /*0020*/ 	.byte	0x00, 0x00, 0x00, 0x00


//--------------------- .nv.info._Z10setPointeri  --------------------------
	.section	.nv.info._Z10setPointeri,"",@"SHT_CUDA_INFO"
	.sectionflags	@""
	.align	4


	//----- nvinfo : EIATTR_CUDA_API_VERSION
	.align		4
        /*0000*/ 	.byte	0x04, 0x37
        /*0002*/ 	.short	(.L_19 - .L_18)
.L_18:
        /*0004*/ 	.word	0x00000082


	//----- nvinfo : EIATTR_KPARAM_INFO
	.align		4
.L_19:
        /*0008*/ 	.byte	0x04, 0x17
        /*000a*/ 	.short	(.L_21 - .L_20)
.L_20:
        /*000c*/ 	.word	0x00000000
        /*0010*/ 	.short	0x0000
        /*0012*/ 	.short	0x0000
        /*0014*/ 	.byte	0x00, 0xf0, 0x11, 0x00


	//----- nvinfo : EIATTR_SPARSE_MMA_MASK
	.align		4
.L_21:
        /*0018*/ 	.byte	0x03, 0x50
        /*001a*/ 	.short	0x0000


	//----- nvinfo : EIATTR_MAXREG_COUNT
	.align		4
        /*001c*/ 	.byte	0x03, 0x1b
        /*001e*/ 	.short	0x00ff


	//----- nvinfo : EIATTR_MERCURY_ISA_VERSION
	.align		4
        /*0020*/ 	.byte	0x03, 0x5f
        /*0022*/ 	.short	0x0101


	//----- nvinfo : EIATTR_VRC_CTA_INIT_COUNT
	.align		4
        /*0024*/ 	.byte	0x02, 0x4a
	.zero		1
	.zero		1


	//----- nvinfo : EIATTR_EXIT_INSTR_OFFSETS
	.align		4
        /*0028*/ 	.byte	0x04, 0x1c
        /*002a*/ 	.short	(.L_23 - .L_22)


	//   ....[0]....
.L_22:
        /*002c*/ 	.word	0x00000060


	//----- nvinfo : EIATTR_CBANK_PARAM_SIZE
	.align		4
.L_23:
        /*0030*/ 	.byte	0x03, 0x19
        /*0032*/ 	.short	0x0004


	//----- nvinfo : EIATTR_PARAM_CBANK
	.align		4
        /*0034*/ 	.byte	0x04, 0x0a
        /*0036*/ 	.short	(.L_25 - .L_24)
	.align		4
.L_24:
        /*0038*/ 	.word	index@(.nv.constant0._Z10setPointeri)
        /*003c*/ 	.short	0x0380
        /*003e*/ 	.short	0x0004


	//----- nvinfo : EIATTR_SW_WAR
	.align		4
.L_25:
        /*0040*/ 	.byte	0x04, 0x36
        /*0042*/ 	.short	(.L_27 - .L_26)
.L_26:
        /*0044*/ 	.word	0x00000008
.L_27:


//--------------------- .nv.info._Z10createTreePdS_ddddPiii --------------------------
	.section	.nv.info._Z10createTreePdS_ddddPiii,"",@"SHT_CUDA_INFO"
	.sectionflags	@""
	.align	4


	//----- nvinfo : EIATTR_CUDA_API_VERSION
	.align		4
        /*0000*/ 	.byte	0x04, 0x37
        /*0002*/ 	.short	(.L_29 - .L_28)
.L_28:
        /*0004*/ 	.word	0x00000082


	//----- nvinfo : EIATTR_KPARAM_INFO
	.align		4
.L_29:
        /*0008*/ 	.byte	0x04, 0x17
        /*000a*/ 	.short	(.L_31 - .L_30)
.L_30:
        /*000c*/ 	.word	0x00000000
        /*0010*/ 	.short	0x0008
        /*0012*/ 	.short	0x003c
        /*0014*/ 	.byte	0x00, 0xf0, 0x11, 0x00


	//----- nvinfo : EIATTR_KPARAM_INFO
	.align		4
.L_31:
        /*0018*/ 	.byte	0x04, 0x17
        /*001a*/ 	.short	(.L_33 - .L_32)
.L_32:
        /*001c*/ 	.word	0x00000000
        /*0020*/ 	.short	0x0007
        /*0022*/ 	.short	0x0038
        /*0024*/ 	.byte	0x00, 0xf0, 0x11, 0x00


	//----- nvinfo : EIATTR_KPARAM_INFO
	.align		4
.L_33:
        /*0028*/ 	.byte	0x04, 0x17
        /*002a*/ 	.short	(.L_35 - .L_34)
.L_34:
        /*002c*/ 	.word	0x00000000
        /*0030*/ 	.short	0x0006
        /*0032*/ 	.short	0x0030
        /*0034*/ 	.byte	0x00, 0xf5, 0x21, 0x00


	//----- nvinfo : EIATTR_KPARAM_INFO
	.align		4
.L_35:
        /*0038*/ 	.byte	0x04, 0x17
        /*003a*/ 	.short	(.L_37 - .L_36)
.L_36:
        /*003c*/ 	.word	0x00000000
        /*0040*/ 	.short	0x0005
        /*0042*/ 	.short	0x0028
        /*0044*/ 	.byte	0x00, 0xf0, 0x21, 0x00


	//----- nvinfo : EIATTR_KPARAM_INFO
	.align		4
.L_37:
        /*0048*/ 	.byte	0x04, 0x17
        /*004a*/ 	.short	(.L_39 - .L_38)
.L_38:
        /*004c*/ 	.word	0x00000000
        /*0050*/ 	.short	0x0004
        /*0052*/ 	.short	0x0020
        /*0054*/ 	.byte	0x00, 0xf0, 0x21, 0x00


	//----- nvinfo : EIATTR_KPARAM_INFO
	.align		4
.L_39:
        /*0058*/ 	.byte	0x04, 0x17
        /*005a*/ 	.short	(.L_41 - .L_40)
.L_40:
        /*005c*/ 	.word	0x00000000
        /*0060*/ 	.short	0x0003
        /*0062*/ 	.short	0x0018
        /*0064*/ 	.byte	0x00, 0xf0, 0x21, 0x00


	//----- nvinfo : EIATTR_KPARAM_INFO
	.align		4
.L_41:
        /*0068*/ 	.byte	0x04, 0x17
        /*006a*/ 	.short	(.L_43 - .L_42)
.L_42:
        /*006c*/ 	.word	0x00000000
        /*0070*/ 	.short	0x0002
        /*0072*/ 	.short	0x0010
        /*0074*/ 	.byte	0x00, 0xf0, 0x21, 0x00


	//----- nvinfo : EIATTR_KPARAM_INFO
	.align		4
.L_43:
        /*0078*/ 	.byte	0x04, 0x17
        /*007a*/ 	.short	(.L_45 - .L_44)
.L_44:
        /*007c*/ 	.word	0x00000000
        /*0080*/ 	.short	0x0001
        /*0082*/ 	.short	0x0008
        /*0084*/ 	.byte	0x00, 0xf5, 0x21, 0x00


	//----- nvinfo : EIATTR_KPARAM_INFO
	.align		4
.L_45:
        /*0088*/ 	.byte	0x04, 0x17
        /*008a*/ 	.short	(.L_47 - .L_46)
.L_46:
        /*008c*/ 	.word	0x00000000
        /*0090*/ 	.short	0x0000
        /*0092*/ 	.short	0x0000
        /*0094*/ 	.byte	0x00, 0xf5, 0x21, 0x00


	//----- nvinfo : EIATTR_SPARSE_MMA_MASK
	.align		4
.L_47:
        /*0098*/ 	.byte	0x03, 0x50
        /*009a*/ 	.short	0x0000


	//----- nvinfo : EIATTR_MAXREG_COUNT
	.align		4
        /*009c*/ 	.byte	0x03, 0x1b
        /*009e*/ 	.short	0x00ff


	//----- nvinfo : EIATTR_EXTERNS
	.align		4
        /*00a0*/ 	.byte	0x04, 0x0f
        /*00a2*/ 	.short	(.L_49 - .L_48)


	//   ....[0]....
	.align		4
.L_48:
        /*00a4*/ 	.word	index@(vprintf)


	//----- nvinfo : EIATTR_MERCURY_ISA_VERSION
	.align		4
.L_49:
        /*00a8*/ 	.byte	0x03, 0x5f
        /*00aa*/ 	.short	0x0101


	//----- nvinfo : EIATTR_INT_WARP_WIDE_INSTR_OFFSETS
	.align		4
        /*00ac*/ 	.byte	0x04, 0x31
        /*00ae*/ 	.short	(.L_51 - .L_50)


	//   ....[0]....
.L_50:
        /*00b0*/ 	.word	0x00000860


	//   ....[1]....
        /*00b4*/ 	.word	0x00000950


	//----- nvinfo : EIATTR_VRC_CTA_INIT_COUNT
	.align		4
.L_51:
        /*00b8*/ 	.byte	0x02, 0x4a
	.zero		1
	.zero		1


	//----- nvinfo : EIATTR_SYSCALL_OFFSETS
	.align		4
        /*00bc*/ 	.byte	0x04, 0x46
        /*00be*/ 	.short	(.L_53 - .L_52)


	//   ....[0]....
.L_52:
        /*00c0*/ 	.word	0x000007a0


	//   ....[1]....
        /*00c4*/ 	.word	0x00000bf0


	//   ....[2]....
        /*00c8*/ 	.word	0x00000f90


	//----- nvinfo : EIATTR_EXIT_INSTR_OFFSETS
	.align		4
.L_53:
        /*00cc*/ 	.byte	0x04, 0x1c
        /*00ce*/ 	.short	(.L_55 - .L_54)


	//   ....[0]....
.L_54:
        /*00d0*/ 	.word	0x000000c0


	//   ....[1]....
        /*00d4*/ 	.word	0x00001030


	//----- nvinfo : EIATTR_CRS_STACK_SIZE
	.align		4
.L_55:
        /*00d8*/ 	.byte	0x04, 0x1e
        /*00da*/ 	.short	(.L_57 - .L_56)
.L_56:
        /*00dc*/ 	.word	0x00000000


	//----- nvinfo : EIATTR_CBANK_PARAM_SIZE
	.align		4
.L_57:
        /*00e0*/ 	.byte	0x03, 0x19
        /*00e2*/ 	.short	0x0040


	//----- nvinfo : EIATTR_PARAM_CBANK
	.align		4
        /*00e4*/ 	.byte	0x04, 0x0a
        /*00e6*/ 	.short	(.L_59 - .L_58)
	.align		4
.L_58:
        /*00e8*/ 	.word	index@(.nv.constant0._Z10createTreePdS_ddddPiii)
        /*00ec*/ 	.short	0x0380
        /*00ee*/ 	.short	0x0040


	//----- nvinfo : EIATTR_SW_WAR
	.align		4
.L_59:
        /*00f0*/ 	.byte	0x04, 0x36
        /*00f2*/ 	.short	(.L_61 - .L_60)
.L_60:
        /*00f4*/ 	.word	0x00000008
.L_61:


//--------------------- .nv.callgraph             --------------------------
	.section	.nv.callgraph,"",@"SHT_CUDA_CALLGRAPH"
	.align	4
	.sectionentsize	8
	.align		4
        /*0000*/ 	.word	0x00000000
	.align		4
        /*0004*/ 	.word	0xffffffff
	.align		4
        /*0008*/ 	.word	index@(_Z10createTreePdS_ddddPiii)
	.align		4
        /*000c*/ 	.word	index@(vprintf)
	.align		4
        /*0010*/ 	.word	0x00000000
	.align		4
        /*0014*/ 	.word	0xfffffffe
	.align		4
        /*0018*/ 	.word	0x00000000
	.align		4
        /*001c*/ 	.word	0xfffffffd
	.align		4
        /*0020*/ 	.word	0x00000000
	.align		4
        /*0024*/ 	.word	0xfffffffc


//--------------------- .nv.constant3             --------------------------
	.section	.nv.constant3,"a",@progbits
	.align	8
.nv.constant3:
	.type		G,@object
	.size		G,(THETA - G)
G:
        /*0000*/ 	.byte	0x3e, 0x16, 0x2c, 0x22, 0x4c, 0x58, 0xd2, 0x3d
	.type		THETA,@object
	.size		THETA,(.L_1 - THETA)
THETA:
        /*0008*/ 	.byte	0x00, 0x00, 0x00, 0x00, 0x00, 0x00, 0xe0, 0x3f
.L_1:


//--------------------- .nv.constant4             --------------------------
	.section	.nv.constant4,"a",@progbits
	.align	8
	.align		8
.nv.constant4:
        /*0000*/ 	.dword	pPointer
	.align		8
        /*0008*/ 	.dword	h
	.align		8
        /*0010*/ 	.dword	$str
	.align		8
        /*0018*/ 	.dword	$str$1
	.align		8
        /*0020*/ 	.dword	vprintf


//--------------------- .text._Z10setPointeri     --------------------------
	.section	.text._Z10setPointeri,"ax",@progbits
	.align	128
        .global         _Z10setPointeri
        .type           _Z10setPointeri,@function
        .size           _Z10setPointeri,(.L_x_17 - _Z10setPointeri)
        .other          _Z10setPointeri,@"STO_CUDA_ENTRY STV_DEFAULT"
_Z10setPointeri:
.text._Z10setPointeri:
[----:B------:R-:W-:Y:S08]  /*0000*/  LDC R1, c[0x0][0x37c] ;  /* 0x0000df00ff017b82 */ /* 0x000ff00000000800 */
[----:B------:R-:W0:Y:S01]  /*0010*/  LDC R5, c[0x0][0x380] ;  /* 0x0000e000ff057b82 */ /* 0x000e220000000800 */
[----:B------:R-:W1:Y:S07]  /*0020*/  LDCU.64 UR4, c[0x0][0x358] ;  /* 0x00006b00ff0477ac */ /* 0x000e6e0008000a00 */
[----:B------:R-:W1:Y:S01]  /*0030*/  LDC.64 R2, c[0x4][RZ] ;  /* 0x01000000ff027b82 */ /* 0x000e620000000a00 */
[----:B0-----:R-:W-:-:S05]  /*0040*/  IADD3 R5, PT, PT, R5, -0x5, RZ ;  /* 0xfffffffb05057810 */ /* 0x001fca0007ffe0ff */
[----:B-1----:R-:W-:Y:S01]  /*0050*/  STG.E desc[UR4][R2.64], R5 ;  /* 0x0000000502007986 */ /* 0x002fe2000c101904 */
[----:B------:R-:W-:Y:S05]  /*0060*/  EXIT ;  /* 0x000000000000794d */ /* 0x000fea0003800000 */
.L_x_0:
[----:B------:R-:W-:-:S00]  /*0070*/  BRA `(.L_x_0) ;  /* 0xfffffffc00fc7947 */ /* 0x000fc0000383ffff */
[----:B------:R-:W-:-:S00]  /*0080*/  NOP ;  /* 0x0000000000007918 */ /* 0x000fc00000000000 */
[----:B------:R-:W-:-:S00]  /*0090*/  NOP ;  /* 0x0000000000007918 */ /* 0x000fc00000000000 */
[----:B------:R-:W-:-:S00]  /*00a0*/  NOP ;  /* 0x0000000000007918 */ /* 0x000fc00000000000 */
[----:B------:R-:W-:-:S00]  /*00b0*/  NOP ;  /* 0x0000000000007918 */ /* 0x000fc00000000000 */
[----:B------:R-:W-:-:S00]  /*00c0*/  NOP ;  /* 0x0000000000007918 */ /* 0x000fc00000000000 */
[----:B------:R-:W-:-:S00]  /*00d0*/  NOP ;  /* 0x0000000000007918 */ /* 0x000fc00000000000 */
[----:B------:R-:W-:-:S00]  /*00e0*/  NOP ;  /* 0x0000000000007918 */ /* 0x000fc00000000000 */
[----:B------:R-:W-:-:S00]  /*00f0*/  NOP ;  /* 0x0000000000007918 */ /* 0x000fc00000000000 */
.L_x_17:


//--------------------- .text._Z10createTreePdS_ddddPiii --------------------------
	.section	.text._Z10createTreePdS_ddddPiii,"ax",@progbits
	.align	128
        .global         _Z10createTreePdS_ddddPiii
        .type           _Z10createTreePdS_ddddPiii,@function
        .size           _Z10createTreePdS_ddddPiii,(.L_x_18 - _Z10createTreePdS_ddddPiii)
        .other          _Z10createTreePdS_ddddPiii,@"STO_CUDA_ENTRY STV_DEFAULT"
_Z10createTreePdS_ddddPiii:
.text._Z10createTreePdS_ddddPiii:
[----:B------:R-:W0:Y:S01]  /*0000*/  LDC R1, c[0x0][0x37c] ;  /* 0x0000df00ff017b82 */ /* 0x000e220000000800 */
[----:B------:R-:W1:Y:S01]  /*0010*/  S2R R29, SR_TID.X ;  /* 0x00000000001d7919 */ /* 0x000e620000002100 */
[----:B------:R-:W2:Y:S01]  /*0020*/  LDCU UR5, c[0x0][0x2fc] ;  /* 0x00005f80ff0577ac */ /* 0x000ea20008000800 */
[----:B0-----:R-:W-:Y:S01]  /*0030*/  VIADD R1, R1, 0xffffffd8 ;  /* 0xffffffd801017836 */ /* 0x001fe20000000000 */
[----:B------:R-:W1:Y:S01]  /*0040*/  S2R R0, SR_CTAID.X ;  /* 0x0000000000007919 */ /* 0x000e620000002500 */
[----:B------:R-:W1:Y:S01]  /*0050*/  LDCU UR6, c[0x0][0x360] ;  /* 0x00006c00ff0677ac */ /* 0x000e620008000800 */
[----:B------:R-:W0:Y:S01]  /*0060*/  LDCU UR7, c[0x0][0x3bc] ;  /* 0x00007780ff0777ac */ /* 0x000e220008000800 */
[----:B------:R-:W3:Y:S02]  /*0070*/  LDCU UR4, c[0x0][0x2f8] ;  /* 0x00005f00ff0477ac */ /* 0x000ee40008000800 */
[----:B---3--:R-:W-:Y:S01]  /*0080*/  IADD3 R31, P1, PT, R1, UR4, RZ ;  /* 0x00000004011f7c10 */ /* 0x008fe2000ff3e0ff */
[----:B-1----:R-:W-:-:S04]  /*0090*/  IMAD R29, R0, UR6, R29 ;  /* 0x00000006001d7c24 */ /* 0x002fc8000f8e021d */
[----:B--2---:R-:W-:Y:S01]  /*00a0*/  IMAD.X R30, RZ, RZ, UR5, P1 ;  /* 0x00000005ff1e7e24 */ /* 0x004fe200088e06ff */
[----:B0-----:R-:W-:-:S13]  /*00b0*/  ISETP.GT.AND P0, PT, R29, UR7, PT ;  /* 0x000000071d007c0c */ /* 0x001fda000bf04270 */
[----:B------:R-:W-:Y:S05]  /*00c0*/  @P0 EXIT ;  /* 0x000000000000094d */ /* 0x000fea0003800000 */
[----:B------:R-:W0:Y:S01]  /*00d0*/  LDC.64 R22, c[0x0][0x380] ;  /* 0x0000e000ff167b82 */ /* 0x000e220000000a00 */
[----:B------:R-:W1:Y:S01]  /*00e0*/  LDCU.64 UR4, c[0x0][0x390] ;  /* 0x00007200ff0477ac */ /* 0x000e620008000a00 */
[----:B------:R-:W-:Y:S01]  /*00f0*/  PLOP3.LUT P1, PT, PT, PT, PT, 0x8, 0x80 ;  /* 0x000000000080781c */ /* 0x000fe20003f2e170 */
[----:B------:R-:W2:Y:S05]  /*0100*/  LDCU.64 UR6, c[0x0][0x398] ;  /* 0x00007300ff0677ac */ /* 0x000eaa0008000a00 */
[----:B------:R-:W3:Y:S01]  /*0110*/  LDC.64 R18, c[0x0][0x388] ;  /* 0x0000e200ff127b82 */ /* 0x000ee20000000a00 */
[----:B------:R-:W4:Y:S01]  /*0120*/  LDCU.64 UR8, c[0x0][0x3a0] ;  /* 0x00007400ff0877ac */ /* 0x000f220008000a00 */
[----:B------:R-:W5:Y:S01]  /*0130*/  LDCU UR12, c[0x0][0x3b8] ;  /* 0x00007700ff0c77ac */ /* 0x000f620008000800 */
[----:B------:R-:W5:Y:S01]  /*0140*/  LDCU.64 UR10, c[0x0][0x3a8] ;  /* 0x00007500ff0a77ac */ /* 0x000f620008000a00 */
[----:B-1----:R-:W-:-:S02]  /*0150*/  IMAD.U32 R4, RZ, RZ, UR4 ;  /* 0x00000004ff047e24 */ /* 0x002fc4000f8e00ff */
[----:B------:R-:W-:Y:S01]  /*0160*/  IMAD.U32 R5, RZ, RZ, UR5 ;  /* 0x00000005ff057e24 */ /* 0x000fe2000f8e00ff */
[----:B------:R-:W1:Y:S01]  /*0170*/  LDCU.64 UR36, c[0x0][0x358] ;  /* 0x00006b00ff2477ac */ /* 0x000e620008000a00 */
[----:B--2---:R-:W-:Y:S02]  /*0180*/  IMAD.U32 R36, RZ, RZ, UR6 ;  /* 0x00000006ff247e24 */ /* 0x004fe4000f8e00ff */
[----:B------:R-:W-:Y:S01]  /*0190*/  IMAD.U32 R37, RZ, RZ, UR7 ;  /* 0x00000007ff257e24 */ /* 0x000fe2000f8e00ff */
[----:B----4-:R-:W-:Y:S01]  /*01a0*/  MOV R26, UR8 ;  /* 0x00000008001a7c02 */ /* 0x010fe20008000f00 */
[----:B------:R-:W-:Y:S02]  /*01b0*/  IMAD.U32 R27, RZ, RZ, UR9 ;  /* 0x00000009ff1b7e24 */ /* 0x000fe4000f8e00ff */
[----:B0-----:R-:W-:-:S04]  /*01c0*/  IMAD.WIDE R22, R29, 0x8, R22 ;  /* 0x000000081d167825 */ /* 0x001fc800078e0216 */
[----:B-----5:R-:W-:Y:S02]  /*01d0*/  IMAD.U32 R34, RZ, RZ, UR12 ;  /* 0x0000000cff227e24 */ /* 0x020fe4000f8e00ff */
[----:B------:R-:W-:Y:S02]  /*01e0*/  IMAD.U32 R24, RZ, RZ, UR10 ;  /* 0x0000000aff187e24 */ /* 0x000fe4000f8e00ff */
[----:B------:R-:W-:Y:S02]  /*01f0*/  IMAD.U32 R25, RZ, RZ, UR11 ;  /* 0x0000000bff197e24 */ /* 0x000fe4000f8e00ff */
[----:B-1-3--:R-:W-:-:S07]  /*0200*/  IMAD.WIDE R18, R29, 0x8, R18 ;  /* 0x000000081d127825 */ /* 0x00afce00078e0212 */
.L_x_15:
[----:B------:R-:W-:Y:S05]  /*0210*/  YIELD ;  /* 0x0000000000007946 */ /* 0x000fea0003800000 */
[----:B------:R-:W-:Y:S01]  /*0220*/  BSSY.RECONVERGENT B0, `(.L_x_1) ;  /* 0x0000016000007945 */ /* 0x000fe20003800200 */
[----:B------:R-:W-:Y:S02]  /*0230*/  IMAD.MOV.U32 R16, RZ, RZ, R4 ;  /* 0x000000ffff107224 */ /* 0x000fe400078e0004 */
[----:B------:R-:W-:Y:S01]  /*0240*/  IMAD.MOV.U32 R17, RZ, RZ, R5 ;  /* 0x000000ffff117224 */ /* 0x000fe200078e0005 */
[----:B012---:R-:W-:Y:S06]  /*0250*/  @P1 BRA `(.L_x_2) ;  /* 0x0000000000481947 */ /* 0x007fec0003800000 */
[----:B------:R-:W2:Y:S04]  /*0260*/  LDG.E.64 R8, desc[UR36][R18.64] ;  /* 0x0000002412087981 */ /* 0x000ea8000c1e1b00 */
[----:B------:R-:W3:Y:S01]  /*0270*/  LDG.E.64 R2, desc[UR36][R22.64] ;  /* 0x0000002416027981 */ /* 0x000ee2000c1e1b00 */
[----:B------:R-:W-:Y:S02]  /*0280*/  DADD R16, R36, R4 ;  /* 0x0000000024107229 */ /* 0x000fe40000000004 */
[----:B------:R-:W-:-:S06]  /*0290*/  DADD R6, R26, R24 ;  /* 0x000000001a067229 */ /* 0x000fcc0000000018 */
[----:B------:R-:W-:Y:S02]  /*02a0*/  DMUL R16, R16, 0.5 ;  /* 0x3fe0000010107828 */ /* 0x000fe40000000000 */
[----:B------:R-:W-:-:S06]  /*02b0*/  DMUL R6, R6, 0.5 ;  /* 0x3fe0000006067828 */ /* 0x000fcc0000000000 */
[----:B--2---:R-:W-:Y:S02]  /*02c0*/  DSETP.GT.AND P1, PT, R8, R16, PT ;  /* 0x000000100800722a */ /* 0x004fe40003f24000 */
[----:B---3--:R-:W-:-:S06]  /*02d0*/  DSETP.GTU.AND P0, PT, R2, R6, PT ;  /* 0x000000060200722a */ /* 0x008fcc0003f0c000 */
[----:B------:R-:W-:Y:S02]  /*02e0*/  SEL R35, RZ, 0x2, P0 ;  /* 0x00000002ff237807 */ /* 0x000fe40000000000 */
[----:B------:R-:W-:-:S04]  /*02f0*/  FSEL R25, R25, R7, P0 ;  /* 0x0000000719197208 */ /* 0x000fc80000000000 */
[----:B------:R-:W-:Y:S01]  /*0300*/  @P1 IMAD.MOV.U32 R36, RZ, RZ, R16 ;  /* 0x000000ffff241224 */ /* 0x000fe200078e0010 */
[----:B------:R-:W-:Y:S01]  /*0310*/  @P1 MOV R37, R17 ;  /* 0x0000001100251202 */ /* 0x000fe20000000f00 */
[----:B------:R-:W-:Y:S01]  /*0320*/  @P1 IMAD.MOV.U32 R16, RZ, RZ, R4 ;  /* 0x000000ffff101224 */ /* 0x000fe200078e0004 */
[----:B------:R-:W-:Y:S01]  /*0330*/  FSEL R24, R24, R6, P0 ;  /* 0x0000000618187208 */ /* 0x000fe20000000000 */
[----:B------:R-:W-:Y:S01]  /*0340*/  @P1 IMAD.MOV.U32 R17, RZ, RZ, R5 ;  /* 0x000000ffff111224 */ /* 0x000fe200078e0005 */
[----:B------:R-:W-:Y:S01]  /*0350*/  FSEL R26, R6, R26, P0 ;  /* 0x0000001a061a7208 */ /* 0x000fe20000000000 */
[----:B------:R-:W-:Y:S01]  /*0360*/  @P1 VIADD R35, R35, 0x1 ;  /* 0x0000000123231836 */ /* 0x000fe20000000000 */
[----:B------:R-:W-:-:S07]  /*0370*/  FSEL R27, R7, R27, P0 ;  /* 0x0000001b071b7208 */ /* 0x000fce0000000000 */
.L_x_2:
[----:B------:R-:W-:Y:S05]  /*0380*/  BSYNC.RECONVERGENT B0 ;  /* 0x0000000000007941 */ /* 0x000fea0003800200 */
.L_x_1:
[----:B------:R-:W0:Y:S01]  /*0390*/  LDC.64 R38, c[0x0][0x3b0] ;  /* 0x0000ec00ff267b82 */ /* 0x000e220000000a00 */
[----:B------:R-:W-:-:S07]  /*03a0*/  IMAD.IADD R33, R34, 0x1, -R35 ;  /* 0x0000000122217824 */ /* 0x000fce00078e0a23 */
[----:B------:R-:W1:Y:S01]  /*03b0*/  LDC R3, c[0x0][0x3bc] ;  /* 0x0000ef00ff037b82 */ /* 0x000e620000000800 */
[----:B0-----:R-:W-:-:S06]  /*03c0*/  IMAD.WIDE R32, R33, 0x4, R38 ;  /* 0x0000000421207825 */ /* 0x001fcc00078e0226 */
[----:B------:R-:W1:Y:S01]  /*03d0*/  LDG.E R32, desc[UR36][R32.64] ;  /* 0x0000002420207981 */ /* 0x000e62000c1e1900 */
[----:B------:R-:W-:Y:S01]  /*03e0*/  BSSY.RECONVERGENT B0, `(.L_x_3) ;  /* 0x000001e000007945 */ /* 0x000fe20003800200 */
[----:B-1----:R-:W-:-:S13]  /*03f0*/  ISETP.GT.AND P0, PT, R32, R3, PT ;  /* 0x000000032000720c */ /* 0x002fda0003f04270 */
[----:B------:R-:W-:Y:S05]  /*0400*/  @!P0 BRA `(.L_x_4) ;  /* 0x00000000006c8947 */ /* 0x000fea0003800000 */
[----:B------:R0:W5:Y:S04]  /*0410*/  LDG.E.64 R4, desc[UR36][R22.64] ;  /* 0x0000002416047981 */ /* 0x000168000c1e1b00 */
[----:B------:R0:W5:Y:S01]  /*0420*/  LDG.E.64 R6, desc[UR36][R18.64] ;  /* 0x0000002412067981 */ /* 0x000162000c1e1b00 */
[----:B------:R-:W-:Y:S01]  /*0430*/  BSSY.RECONVERGENT B1, `(.L_x_4) ;  /* 0x0000018000017945 */ /* 0x000fe20003800200 */
.L_x_5:
[----:B------:R-:W-:Y:S01]  /*0440*/  DADD R8, R24, R26 ;  /* 0x0000000018087229 */ /* 0x000fe2000000001a */
[----:B------:R-:W-:-:S07]  /*0450*/  MOV R34, R32 ;  /* 0x0000002000227202 */ /* 0x000fce0000000f00 */
[----:B------:R-:W-:-:S08]  /*0460*/  DMUL R8, R8, 0.5 ;  /* 0x3fe0000008087828 */ /* 0x000fd00000000000 */
[----:B-----5:R-:W-:-:S06]  /*0470*/  DSETP.GTU.AND P0, PT, R4, R8, PT ;  /* 0x000000080400722a */ /* 0x020fcc0003f0c000 */
[----:B------:R-:W-:Y:S02]  /*0480*/  FSEL R25, R25, R9, P0 ;  /* 0x0000000919197208 */ /* 0x000fe40000000000 */
[----:B------:R-:W-:Y:S02]  /*0490*/  FSEL R24, R24, R8, P0 ;  /* 0x0000000818187208 */ /* 0x000fe40000000000 */
[----:B------:R-:W-:Y:S02]  /*04a0*/  FSEL R26, R8, R26, P0 ;  /* 0x0000001a081a7208 */ /* 0x000fe40000000000 */
[----:B------:R-:W-:Y:S01]  /*04b0*/  FSEL R27, R9, R27, P0 ;  /* 0x0000001b091b7208 */ /* 0x000fe20000000000 */
[----:B------:R-:W-:Y:S01]  /*04c0*/  DADD R8, R16, R36 ;  /* 0x0000000010087229 */ /* 0x000fe20000000024 */
[----:B------:R-:W-:-:S07]  /*04d0*/  SEL R0, RZ, 0x2, P0 ;  /* 0x00000002ff007807 */ /* 0x000fce0000000000 */
[----:B------:R-:W-:-:S08]  /*04e0*/  DMUL R8, R8, 0.5 ;  /* 0x3fe0000008087828 */ /* 0x000fd00000000000 */
[----:B------:R-:W-:-:S06]  /*04f0*/  DSETP.GT.AND P1, PT, R6, R8, PT ;  /* 0x000000080600722a */ /* 0x000fcc0003f24000 */
[----:B------:R-:W-:Y:S02]  /*0500*/  FSEL R37, R9, R37, P1 ;  /* 0x0000002509257208 */ /* 0x000fe40000800000 */
[----:B------:R-:W-:Y:S02]  /*0510*/  FSEL R17, R17, R9, P1 ;  /* 0x0000000911117208 */ /* 0x000fe40000800000 */
[----:B------:R-:W-:Y:S02]  /*0520*/  SEL R9, RZ, 0x1, !P1 ;  /* 0x00000001ff097807 */ /* 0x000fe40004800000 */
[----:B------:R-:W-:Y:S02]  /*0530*/  FSEL R36, R8, R36, P1 ;  /* 0x0000002408247208 */ /* 0x000fe40000800000 */
[----:B------:R-:W-:Y:S01]  /*0540*/  FSEL R16, R16, R8, P1 ;  /* 0x0000000810107208 */ /* 0x000fe20000800000 */
[----:B------:R-:W-:-:S04]  /*0550*/  IMAD.IADD R35, R0, 0x1, R9 ;  /* 0x0000000100237824 */ /* 0x000fc800078e0209 */
[----:B------:R-:W-:-:S04]  /*0560*/  IMAD.IADD R9, R32, 0x1, -R35 ;  /* 0x0000000120097824 */ /* 0x000fc800078e0a23 */
[----:B------:R-:W-:-:S05]  /*0570*/  IMAD.WIDE R8, R9, 0x4, R38 ;  /* 0x0000000409087825 */ /* 0x000fca00078e0226 */
[----:B------:R-:W2:Y:S02]  /*0580*/  LDG.E R32, desc[UR36][R8.64] ;  /* 0x0000002408207981 */ /* 0x000ea4000c1e1900 */
[----:B--2---:R-:W-:-:S13]  /*0590*/  ISETP.GT.AND P0, PT, R32, R3, PT ;  /* 0x000000032000720c */ /* 0x004fda0003f04270 */
[----:B------:R-:W-:Y:S05]  /*05a0*/  @P0 BRA `(.L_x_5) ;  /* 0xfffffffc00a40947 */ /* 0x000fea000383ffff */
[----:B------:R-:W-:Y:S05]  /*05b0*/  BSYNC.RECONVERGENT B1 ;  /* 0x0000000000017941 */ /* 0x000fea0003800200 */
.L_x_4:
[----:B------:R-:W-:Y:S05]  /*05c0*/  BSYNC.RECONVERGENT B0 ;  /* 0x0000000000007941 */ /* 0x000fea0003800200 */
.L_x_3:
[----:B------:R-:W-:Y:S01]  /*05d0*/  ISETP.NE.AND P1, PT, R32, -0x2, PT ;  /* 0xfffffffe2000780c */ /* 0x000fe20003f25270 */
[----:B------:R-:W-:Y:S01]  /*05e0*/  BSSY B7, `(.L_x_6) ;  /* 0x00000a2000077945 */ /* 0x000fe20003800000 */
[----:B------:R-:W-:Y:S01]  /*05f0*/  PLOP3.LUT P0, PT, PT, PT, PT, 0x80, 0x8 ;  /* 0x000000000008781c */ /* 0x000fe20003f0f070 */
[----:B------:R-:W-:Y:S02]  /*0600*/  IMAD.MOV.U32 R4, RZ, RZ, R16 ;  /* 0x000000ffff047224 */ /* 0x000fe400078e0010 */
[----:B------:R-:W-:-:S08]  /*0610*/  IMAD.MOV.U32 R5, RZ, RZ, R17 ;  /* 0x000000ffff057224 */ /* 0x000fd000078e0011 */
[----:B------:R-:W-:Y:S05]  /*0620*/  @!P1 BRA `(.L_x_7) ;  /* 0x0000000800749947 */ /* 0x000fea0003800000 */
[----:B------:R-:W-:Y:S02]  /*0630*/  IMAD.IADD R28, R34, 0x1, -R35 ;  /* 0x00000001221c7824 */ /* 0x000fe400078e0a23 */
[----:B------:R-:W-:Y:S02]  /*0640*/  IMAD.MOV.U32 R33, RZ, RZ, -0x2 ;  /* 0xfffffffeff217424 */ /* 0x000fe400078e00ff */
[----:B------:R-:W-:-:S05]  /*0650*/  IMAD.WIDE R38, R28, 0x4, R38 ;  /* 0x000000041c267825 */ /* 0x000fca00078e0226 */
[----:B------:R-:W2:Y:S01]  /*0660*/  ATOMG.E.CAS.STRONG.GPU PT, R33, [R38], R32, R33 ;  /* 0x00000020262173a9 */ /* 0x000ea200001ee121 */
[----:B------:R-:W-:Y:S02]  /*0670*/  IMAD.MOV.U32 R4, RZ, RZ, R16 ;  /* 0x000000ffff047224 */ /* 0x000fe400078e0010 */
[----:B------:R-:W-:Y:S01]  /*0680*/  IMAD.MOV.U32 R5, RZ, RZ, R17 ;  /* 0x000000ffff057224 */ /* 0x000fe200078e0011 */
[----:B--2---:R-:W-:-:S13]  /*0690*/  ISETP.NE.AND P1, PT, R33, R32, PT ;  /* 0x000000202100720c */ /* 0x004fda0003f25270 */
[----:B------:R-:W-:Y:S05]  /*06a0*/  @P1 BRA `(.L_x_7) ;  /* 0x0000000800541947 */ /* 0x000fea0003800000 */
[----:B------:R-:W-:-:S13]  /*06b0*/  ISETP.NE.AND P0, PT, R32, -0x1, PT ;  /* 0xffffffff2000780c */ /* 0x000fda0003f05270 */
[----:B------:R-:W-:Y:S05]  /*06c0*/  @P0 BRA `(.L_x_8) ;  /* 0x00000000004c0947 */ /* 0x000fea0003800000 */
[----:B------:R-:W-:Y:S01]  /*06d0*/  MOV R2, 0x20 ;  /* 0x0000002000027802 */ /* 0x000fe20000000f00 */
[----:B------:R1:W-:Y:S01]  /*06e0*/  STL.64 [R1], R28 ;  /* 0x0000001c01007387 */ /* 0x0003e20000100a00 */
[----:B------:R-:W2:Y:S01]  /*06f0*/  LDCU.64 UR4, c[0x4][0x10] ;  /* 0x01000200ff0477ac */ /* 0x000ea20008000a00 */
[----:B------:R-:W-:Y:S02]  /*0700*/  IMAD.MOV.U32 R6, RZ, RZ, R31 ;  /* 0x000000ffff067224 */ /* 0x000fe400078e001f */
[----:B------:R1:W-:Y:S01]  /*0710*/  STL.64 [R1+0x8], R36 ;  /* 0x0000082401007387 */ /* 0x0003e20000100a00 */
[----:B------:R-:W3:Y:S01]  /*0720*/  LDC.64 R2, c[0x4][R2] ;  /* 0x0100000002027b82 */ /* 0x000ee20000000a00 */
[----:B------:R-:W-:Y:S02]  /*0730*/  IMAD.MOV.U32 R7, RZ, RZ, R30 ;  /* 0x000000ffff077224 */ /* 0x000fe400078e001e */
[----:B------:R1:W-:Y:S04]  /*0740*/  STL.64 [R1+0x10], R16 ;  /* 0x0000101001007387 */ /* 0x0003e80000100a00 */
[----:B------:R1:W-:Y:S04]  /*0750*/  STL.64 [R1+0x18], R24 ;  /* 0x0000181801007387 */ /* 0x0003e80000100a00 */
[----:B------:R1:W-:Y:S01]  /*0760*/  STL.64 [R1+0x20], R26 ;  /* 0x0000201a01007387 */ /* 0x0003e20000100a00 */
[----:B--2---:R-:W-:Y:S01]  /*0770*/  MOV R4, UR4 ;  /* 0x0000000400047c02 */ /* 0x004fe20008000f00 */
[----:B------:R-:W-:-:S07]  /*0780*/  IMAD.U32 R5, RZ, RZ, UR5 ;  /* 0x00000005ff057e24 */ /* 0x000fce000f8e00ff */
[----:B------:R-:W-:-:S07]  /*0790*/  LEPC R20, `(.L_x_9) ;  /* 0x000000001014794e */ /* 0x000fce0000000000 */
[----:B01-3--:R-:W-:Y:S05]  /*07a0*/  CALL.ABS.NOINC R2 ;  /* 0x0000000002007343 */ /* 0x00bfea0003c00000 */
.L_x_9:
[----:B------:R2:W-:Y:S01]  /*07b0*/  STG.E desc[UR36][R38.64], R29 ;  /* 0x0000001d26007986 */ /* 0x0005e2000c101924 */
[----:B------:R-:W-:Y:S01]  /*07c0*/  PLOP3.LUT P0, PT, PT, PT, PT, 0x8, 0x80 ;  /* 0x000000000080781c */ /* 0x000fe20003f0e170 */
[----:B------:R-:W-:Y:S02]  /*07d0*/  IMAD.MOV.U32 R4, RZ, RZ, R16 ;  /* 0x000000ffff047224 */ /* 0x000fe400078e0010 */
[----:B------:R-:W-:Y:S01]  /*07e0*/  IMAD.MOV.U32 R5, RZ, RZ, R17 ;  /* 0x000000ffff057224 */ /* 0x000fe200078e0011 */
[----:B------:R-:W-:Y:S09]  /*07f0*/  BRA `(.L_x_7) ;  /* 0x0000000800007947 */ /* 0x000ff20003800000 */
.L_x_8:
[C---:B------:R-:W-:Y:S01]  /*0800*/  ISETP.GT.AND P0, PT, R32.reuse, R3, PT ;  /* 0x000000032000720c */ /* 0x040fe20003f04270 */
[----:B------:R-:W-:Y:S03]  /*0810*/  BSSY B6, `(.L_x_10) ;  /* 0x000006a000067945 */ /* 0x000fe60003800000 */
[----:B------:R-:W-:-:S13]  /*0820*/  ISETP.LT.OR P0, PT, R32, RZ, P0 ;  /* 0x000000ff2000720c */ /* 0x000fda0000701670 */
[----:B------:R-:W-:Y:S05]  /*0830*/  @P0 BRA `(.L_x_11) ;  /* 0x00000004009c0947 */ /* 0x000fea0003800000 */
.L_x_13:
[----:B------:R-:W1:Y:S01]  /*0840*/  S2R R5, SR_LANEID ;  /* 0x0000000000057919 */ /* 0x000e620000000000 */
[----:B------:R-:W-:Y:S05]  /*0850*/  YIELD ;  /* 0x0000000000007946 */ /* 0x000fea0003800000 */
[----:B------:R-:W-:Y:S01]  /*0860*/  VOTEU.ANY UR4, UPT, PT ;  /* 0x0000000000047886 */ /* 0x000fe200038e0100 */
[----:B------:R-:W2:Y:S01]  /*0870*/  LDC.64 R2, c[0x4][RZ] ;  /* 0x01000000ff027b82 */ /* 0x000ea20000000a00 */
[----:B------:R-:W1:Y:S07]  /*0880*/  FLO.U32 R4, UR4 ;  /* 0x0000000400047d00 */ /* 0x000e6e00080e0000 */
[----:B------:R-:W3:Y:S01]  /*0890*/  LDC.64 R8, c[0x0][0x3b0] ;  /* 0x0000ec00ff087b82 */ /* 0x000ee20000000a00 */
[----:B------:R-:W4:Y:S07]  /*08a0*/  POPC R0, UR4 ;  /* 0x0000000400007d09 */ /* 0x000f2e0008000000 */
[----:B------:R-:W5:Y:S01]  /*08b0*/  LDC.64 R10, c[0x0][0x388] ;  /* 0x0000e200ff0a7b82 */ /* 0x000f620000000a00 */
[----:B-1----:R-:W-:Y:S01]  /*08c0*/  ISETP.EQ.U32.AND P0, PT, R4, R5, PT ;  /* 0x000000050400720c */ /* 0x002fe20003f02070 */
[----:B----4-:R-:W-:-:S12]  /*08d0*/  IMAD R5, R0, -0x4, RZ ;  /* 0xfffffffc00057824 */ /* 0x010fd800078e02ff */
[----:B--2---:R-:W2:Y:S01]  /*08e0*/  @P0 ATOMG.E.ADD.STRONG.GPU PT, R3, desc[UR36][R2.64], R5 ;  /* 0x80000005020309a8 */ /* 0x004ea200081ef124 */
[----:B------:R-:W-:Y:S02]  /*08f0*/  IMAD.MOV.U32 R13, RZ, RZ, -0x1 ;  /* 0xffffffffff0d7424 */ /* 0x000fe400078e00ff */
[----:B-----5:R-:W-:Y:S01]  /*0900*/  IMAD.WIDE.U32 R10, R32, 0x8, R10 ;  /* 0x00000008200a7825 */ /* 0x020fe200078e000a */
[----:B------:R-:W1:Y:S02]  /*0910*/  S2R R0, SR_LTMASK ;  /* 0x0000000000007919 */ /* 0x000e640000003900 */
[----:B-1----:R-:W-:Y:S01]  /*0920*/  LOP3.LUT R0, R0, UR4, RZ, 0xc0, !PT ;  /* 0x0000000400007c12 */ /* 0x002fe2000f8ec0ff */
[----:B------:R-:W1:Y:S03]  /*0930*/  LDCU.64 UR4, c[0x4][0x18] ;  /* 0x01000300ff0477ac */ /* 0x000e660008000a00 */
[----:B------:R-:W4:Y:S01]  /*0940*/  POPC R7, R0 ;  /* 0x0000000000077309 */ /* 0x000f220000000000 */
[----:B--2---:R2:W4:Y:S02]  /*0950*/  SHFL.IDX PT, R4, R3, R4, 0x1f ;  /* 0x00001f0403047589 */ /* 0x00452400000e0000 */
[----:B--2---:R-:W2:Y:S01]  /*0960*/  LDC.64 R2, c[0x0][0x380] ;  /* 0x0000e000ff027b82 */ /* 0x004ea20000000a00 */
[----:B----4-:R-:W-:-:S04]  /*0970*/  IMAD R34, R7, -0x4, R4 ;  /* 0xfffffffc07227824 */ /* 0x010fc800078e0204 */
[----:B---3--:R-:W-:-:S05]  /*0980*/  IMAD.WIDE R8, R34, 0x4, R8 ;  /* 0x0000000422087825 */ /* 0x008fca00078e0208 */
[----:B------:R-:W-:Y:S01]  /*0990*/  STG.E desc[UR36][R8.64], R13 ;  /* 0x0000000d08007986 */ /* 0x000fe2000c101924 */
[----:B--2---:R-:W-:-:S03]  /*09a0*/  IMAD.WIDE.U32 R2, R32, 0x8, R2 ;  /* 0x0000000820027825 */ /* 0x004fc600078e0002 */
[----:B------:R-:W-:Y:S04]  /*09b0*/  STG.E desc[UR36][R8.64+-0x4], R13 ;  /* 0xfffffc0d08007986 */ /* 0x000fe8000c101924 */
[----:B------:R-:W-:Y:S04]  /*09c0*/  STG.E desc[UR36][R8.64+-0x8], R13 ;  /* 0xfffff80d08007986 */ /* 0x000fe8000c101924 */
[----:B------:R2:W-:Y:S04]  /*09d0*/  STG.E desc[UR36][R8.64+-0xc], R13 ;  /* 0xfffff40d08007986 */ /* 0x0005e8000c101924 */
[----:B------:R-:W3:Y:S04]  /*09e0*/  LDG.E.64 R2, desc[UR36][R2.64] ;  /* 0x0000002402027981 */ /* 0x000ee8000c1e1b00 */
[----:B------:R-:W4:Y:S01]  /*09f0*/  LDG.E.64 R10, desc[UR36][R10.64] ;  /* 0x000000240a0a7981 */ /* 0x000f22000c1e1b00 */
[----:B--2---:R-:W-:-:S02]  /*0a00*/  DADD R8, R24, R26 ;  /* 0x0000000018087229 */ /* 0x004fc4000000001a */
[----:B------:R-:W-:-:S06]  /*0a10*/  DADD R4, R16, R36 ;  /* 0x0000000010047229 */ /* 0x000fcc0000000024 */
[----:B------:R-:W-:Y:S02]  /*0a20*/  DMUL R8, R8, 0.5 ;  /* 0x3fe0000008087828 */ /* 0x000fe40000000000 */
[----:B------:R-:W-:Y:S01]  /*0a30*/  DMUL R6, R4, 0.5 ;  /* 0x3fe0000004067828 */ /* 0x000fe20000000000 */
[----:B------:R-:W-:-:S05]  /*0a40*/  IADD3 R0, PT, PT, R34, -0x2, RZ ;  /* 0xfffffffe22007810 */ /* 0x000fca0007ffe0ff */
[----:B---3--:R-:W-:Y:S02]  /*0a50*/  DSETP.GTU.AND P0, PT, R2, R8, PT ;  /* 0x000000080200722a */ /* 0x008fe40003f0c000 */
[----:B----4-:R-:W-:-:S04]  /*0a60*/  DSETP.GT.AND P1, PT, R10, R6, PT ;  /* 0x000000060a00722a */ /* 0x010fc80003f24000 */
[----:B------:R-:W-:Y:S02]  /*0a70*/  FSEL R10, R24, R8, P0 ;  /* 0x00000008180a7208 */ /* 0x000fe40000000000 */
[----:B------:R-:W-:Y:S01]  /*0a80*/  FSEL R12, R8, R26, P0 ;  /* 0x0000001a080c7208 */ /* 0x000fe20000000000 */
[----:B------:R-:W-:Y:S01]  /*0a90*/  IMAD.MOV.U32 R3, RZ, RZ, R32 ;  /* 0x000000ffff037224 */ /* 0x000fe200078e0020 */
[----:B------:R-:W-:-:S04]  /*0aa0*/  MOV R8, 0x20 ;  /* 0x0000002000087802 */ /* 0x000fc80000000f00 */
[----:B------:R-:W-:Y:S01]  /*0ab0*/  @P0 IMAD.MOV R0, RZ, RZ, R34 ;  /* 0x000000ffff000224 */ /* 0x000fe200078e0222 */
[----:B------:R-:W-:Y:S02]  /*0ac0*/  FSEL R11, R25, R9, P0 ;  /* 0x00000009190b7208 */ /* 0x000fe40000000000 */
[----:B------:R-:W-:Y:S01]  /*0ad0*/  FSEL R13, R9, R27, P0 ;  /* 0x0000001b090d7208 */ /* 0x000fe20000000000 */
[----:B------:R-:W-:Y:S02]  /*0ae0*/  VIADD R2, R0, 0xffffffff ;  /* 0xffffffff00027836 */ /* 0x000fe40000000000 */
[----:B------:R-:W-:Y:S01]  /*0af0*/  @!P1 IMAD.MOV R2, RZ, RZ, R0 ;  /* 0x000000ffff029224 */ /* 0x000fe200078e0200 */
[----:B------:R-:W-:Y:S01]  /*0b00*/  STL.64 [R1+0x18], R10 ;  /* 0x0000180a01007387 */ /* 0x000fe20000100a00 */
[----:B------:R-:W2:Y:S03]  /*0b10*/  LDC.64 R8, c[0x4][R8] ;  /* 0x0100000008087b82 */ /* 0x000ea60000000a00 */
[----:B------:R-:W-:Y:S04]  /*0b20*/  STL.64 [R1+0x20], R12 ;  /* 0x0000200c01007387 */ /* 0x000fe80000100a00 */
[----:B------:R-:W-:Y:S01]  /*0b30*/  STL.64 [R1], R2 ;  /* 0x0000000201007387 */ /* 0x000fe20000100a00 */
[----:B------:R-:W-:-:S02]  /*0b40*/  FSEL R4, R6, R36, P1 ;  /* 0x0000002406047208 */ /* 0x000fc40000800000 */
[----:B------:R-:W-:Y:S02]  /*0b50*/  FSEL R5, R7, R37, P1 ;  /* 0x0000002507057208 */ /* 0x000fe40000800000 */
[----:B------:R-:W-:Y:S02]  /*0b60*/  FSEL R6, R16, R6, P1 ;  /* 0x0000000610067208 */ /* 0x000fe40000800000 */
[----:B------:R-:W-:Y:S01]  /*0b70*/  FSEL R7, R17, R7, P1 ;  /* 0x0000000711077208 */ /* 0x000fe20000800000 */
[----:B------:R1:W-:Y:S04]  /*0b80*/  STL.64 [R1+0x8], R4 ;  /* 0x0000080401007387 */ /* 0x0003e80000100a00 */
[----:B------:R3:W-:Y:S01]  /*0b90*/  STL.64 [R1+0x10], R6 ;  /* 0x0000100601007387 */ /* 0x0007e20000100a00 */
[----:B-1----:R-:W-:-:S02]  /*0ba0*/  IMAD.U32 R4, RZ, RZ, UR4 ;  /* 0x00000004ff047e24 */ /* 0x002fc4000f8e00ff */
[----:B------:R-:W-:Y:S01]  /*0bb0*/  IMAD.U32 R5, RZ, RZ, UR5 ;  /* 0x00000005ff057e24 */ /* 0x000fe2000f8e00ff */
[----:B---3--:R-:W-:Y:S01]  /*0bc0*/  MOV R6, R31 ;  /* 0x0000001f00067202 */ /* 0x008fe20000000f00 */
[----:B------:R-:W-:-:S07]  /*0bd0*/  IMAD.MOV.U32 R7, RZ, RZ, R30 ;  /* 0x000000ffff077224 */ /* 0x000fce00078e001e */
[----:B------:R-:W-:-:S07]  /*0be0*/  LEPC R20, `(.L_x_12) ;  /* 0x000000001014794e */ /* 0x000fce0000000000 */
[----:B0-2---:R-:W-:Y:S05]  /*0bf0*/  CALL.ABS.NOINC R8 ;  /* 0x0000000008007343 */ /* 0x005fea0003c00000 */
.L_x_12:
[----:B------:R-:W0:Y:S02]  /*0c00*/  LDC.64 R4, c[0x0][0x3b0] ;  /* 0x0000ec00ff047b82 */ /* 0x000e240000000a00 */
[----:B0-----:R-:W-:-:S05]  /*0c10*/  IMAD.WIDE R8, R2, 0x4, R4 ;  /* 0x0000000402087825 */ /* 0x001fca00078e0204 */
[----:B------:R0:W-:Y:S04]  /*0c20*/  STG.E desc[UR36][R8.64], R32 ;  /* 0x0000002008007986 */ /* 0x0001e8000c101924 */
[----:B------:R-:W2:Y:S04]  /*0c30*/  LDG.E.64 R2, desc[UR36][R22.64] ;  /* 0x0000002416027981 */ /* 0x000ea8000c1e1b00 */
[----:B------:R-:W3:Y:S01]  /*0c40*/  LDG.E.64 R10, desc[UR36][R18.64] ;  /* 0x00000024120a7981 */ /* 0x000ee2000c1e1b00 */
[----:B------:R-:W-:-:S08]  /*0c50*/  DADD R6, R24, R26 ;  /* 0x0000000018067229 */ /* 0x000fd0000000001a */
[----:B------:R-:W-:-:S08]  /*0c60*/  DMUL R6, R6, 0.5 ;  /* 0x3fe0000006067828 */ /* 0x000fd00000000000 */
[----:B--2---:R-:W-:Y:S02]  /*0c70*/  DSETP.GTU.AND P0, PT, R2, R6, PT ;  /* 0x000000060200722a */ /* 0x004fe40003f0c000 */
[----:B------:R-:W-:-:S04]  /*0c80*/  DADD R2, R16, R36 ;  /* 0x0000000010027229 */ /* 0x000fc80000000024 */
[----:B------:R-:W-:Y:S02]  /*0c90*/  SEL R35, RZ, 0x2, P0 ;  /* 0x00000002ff237807 */ /* 0x000fe40000000000 */
[----:B------:R-:W-:Y:S02]  /*0ca0*/  FSEL R24, R24, R6, P0 ;  /* 0x0000000618187208 */ /* 0x000fe40000000000 */
[----:B------:R-:W-:Y:S01]  /*0cb0*/  DMUL R2, R2, 0.5 ;  /* 0x3fe0000002027828 */ /* 0x000fe20000000000 */
[----:B------:R-:W-:Y:S02]  /*0cc0*/  FSEL R25, R25, R7, P0 ;  /* 0x0000000719197208 */ /* 0x000fe40000000000 */
[----:B------:R-:W-:Y:S02]  /*0cd0*/  FSEL R26, R6, R26, P0 ;  /* 0x0000001a061a7208 */ /* 0x000fe40000000000 */
[----:B------:R-:W-:-:S03]  /*0ce0*/  FSEL R27, R7, R27, P0 ;  /* 0x0000001b071b7208 */ /* 0x000fc60000000000 */
[----:B---3--:R-:W-:-:S06]  /*0cf0*/  DSETP.GT.AND P1, PT, R10, R2, PT ;  /* 0x000000020a00722a */ /* 0x008fcc0003f24000 */
[----:B------:R-:W-:-:S05]  /*0d00*/  SEL R0, RZ, 0x1, !P1 ;  /* 0x00000001ff007807 */ /* 0x000fca0004800000 */
[----:B------:R-:W-:-:S04]  /*0d10*/  IMAD.IADD R35, R35, 0x1, R0 ;  /* 0x0000000123237824 */ /* 0x000fc800078e0200 */
[----:B0-----:R-:W-:Y:S01]  /*0d20*/  IMAD.IADD R9, R34, 0x1, -R35 ;  /* 0x0000000122097824 */ /* 0x001fe200078e0a23 */
[----:B------:R-:W-:Y:S02]  /*0d30*/  FSEL R37, R3, R37, P1 ;  /* 0x0000002503257208 */ /* 0x000fe40000800000 */
[----:B------:R-:W-:Y:S01]  /*0d40*/  FSEL R17, R17, R3, P1 ;  /* 0x0000000311117208 */ /* 0x000fe20000800000 */
[----:B------:R-:W-:-:S04]  /*0d50*/  IMAD.WIDE R6, R9, 0x4, R4 ;  /* 0x0000000409067825 */ /* 0x000fc800078e0204 */
[----:B------:R-:W-:Y:S01]  /*0d60*/  IMAD.MOV.U32 R3, RZ, RZ, -0x2 ;  /* 0xfffffffeff037424 */ /* 0x000fe200078e00ff */
[----:B------:R-:W2:Y:S01]  /*0d70*/  LDG.E R32, desc[UR36][R6.64] ;  /* 0x0000002406207981 */ /* 0x000ea2000c1e1900 */
[----:B------:R-:W-:Y:S02]  /*0d80*/  FSEL R36, R2, R36, P1 ;  /* 0x0000002402247208 */ /* 0x000fe40000800000 */
[----:B------:R-:W-:Y:S01]  /*0d90*/  FSEL R16, R16, R2, P1 ;  /* 0x0000000210107208 */ /* 0x000fe20000800000 */
[----:B------:R1:W-:Y:S01]  /*0da0*/  STG.E desc[UR36][R6.64], R3 ;  /* 0x0000000306007986 */ /* 0x0003e2000c101924 */
[----:B------:R-:W-:Y:S01]  /*0db0*/  @!PT LDS RZ, [RZ] ;  /* 0x00000000fffff984 */ /* 0x000fe20000000800 */
[----:B------:R-:W-:Y:S01]  /*0dc0*/  @!PT LDS RZ, [RZ] ;  /* 0x00000000fffff984 */ /* 0x000fe20000000800 */
[----:B------:R-:W-:Y:S01]  /*0dd0*/  @!PT LDS RZ, [RZ] ;  /* 0x00000000fffff984 */ /* 0x000fe20000000800 */
[----:B------:R-:W-:Y:S01]  /*0de0*/  @!PT LDS RZ, [RZ] ;  /* 0x00000000fffff984 */ /* 0x000fe20000000800 */
[----:B------:R-:W-:-:S00]  /*0df0*/  MEMBAR.ALL.CTA ;  /* 0x0000000000007992 */ /* 0x000fc00000008000 */
[----:B------:R-:W-:Y:S06]  /*0e00*/  MEMBAR.SC.GPU ;  /* 0x0000000000007992 */ /* 0x000fec0000002000 */
[----:B------:R-:W-:-:S00]  /*0e10*/  ERRBAR ;  /* 0x00000000000079ab */ /* 0x000fc00000000000 */
[----:B------:R-:W-:Y:S06]  /*0e20*/  CGAERRBAR ;  /* 0x00000000000075ab */ /* 0x000fec0000000000 */
[----:B------:R-:W-:Y:S01]  /*0e30*/  CCTL.IVALL ;  /* 0x00000000ff00798f */ /* 0x000fe20002000000 */
[----:B------:R-:W0:Y:S01]  /*0e40*/  LDCU UR4, c[0x0][0x3bc] ;  /* 0x00007780ff0477ac */ /* 0x000e220008000800 */
[----:B------:R-:W-:Y:S01]  /*0e50*/  IMAD.WIDE R4, R28, 0x4, R4 ;  /* 0x000000041c047825 */ /* 0x000fe200078e0204 */
[----:B--2---:R-:W-:-:S03]  /*0e60*/  ISETP.GT.AND P1, PT, R32, -0x1, PT ;  /* 0xffffffff2000780c */ /* 0x004fc60003f24270 */
[----:B------:R-:W-:Y:S01]  /*0e70*/  IMAD.MOV.U32 R28, RZ, RZ, R9 ;  /* 0x000000ffff1c7224 */ /* 0x000fe200078e0009 */
[----:B------:R1:W-:Y:S01]  /*0e80*/  STG.E desc[UR36][R4.64], R34 ;  /* 0x0000002204007986 */ /* 0x0003e2000c101924 */
[----:B0-----:R-:W-:-:S13]  /*0e90*/  ISETP.GT.AND P0, PT, R32, UR4, PT ;  /* 0x0000000420007c0c */ /* 0x001fda000bf04270 */
[----:B-1----:R-:W-:Y:S05]  /*0ea0*/  @!P0 BRA P1, `(.L_x_13) ;  /* 0xfffffff800648947 */ /* 0x002fea000083ffff */
.L_x_11:
[----:B------:R-:W-:Y:S05]  /*0eb0*/  BSYNC B6 ;  /* 0x0000000000067941 */ /* 0x000fea0003800000 */
.L_x_10:
        /* <DEDUP_REMOVED lines=10> */
[----:B--2---:R-:W-:Y:S01]  /*0f60*/  IMAD.U32 R4, RZ, RZ, UR4 ;  /* 0x00000004ff047e24 */ /* 0x004fe2000f8e00ff */
[----:B------:R-:W-:-:S07]  /*0f70*/  MOV R5, UR5 ;  /* 0x0000000500057c02 */ /* 0x000fce0008000f00 */
[----:B------:R-:W-:-:S07]  /*0f80*/  LEPC R20, `(.L_x_14) ;  /* 0x000000001014794e */ /* 0x000fce0000000000 */
[----:B01-3--:R-:W-:Y:S05]  /*0f90*/  CALL.ABS.NOINC R2 ;  /* 0x0000000002007343 */ /* 0x00bfea0003c00000 */
.L_x_14:
[----:B------:R-:W0:Y:S01]  /*0fa0*/  LDC.64 R2, c[0x0][0x3b0] ;  /* 0x0000ec00ff027b82 */ /* 0x000e220000000a00 */
[----:B------:R-:W-:Y:S01]  /*0fb0*/  PLOP3.LUT P0, PT, PT, PT, PT, 0x8, 0x80 ;  /* 0x000000000080781c */ /* 0x000fe20003f0e170 */
[----:B------:R-:W-:Y:S02]  /*0fc0*/  IMAD.MOV.U32 R4, RZ, RZ, R16 ;  /* 0x000000ffff047224 */ /* 0x000fe400078e0010 */
[----:B------:R-:W-:Y:S02]  /*0fd0*/  IMAD.MOV.U32 R5, RZ, RZ, R17 ;  /* 0x000000ffff057224 */ /* 0x000fe400078e0011 */
[----:B0-----:R-:W-:-:S05]  /*0fe0*/  IMAD.WIDE R2, R28, 0x4, R2 ;  /* 0x000000041c027825 */ /* 0x001fca00078e0202 */
[----:B------:R1:W-:Y:S03]  /*0ff0*/  STG.E desc[UR36][R2.64], R29 ;  /* 0x0000001d02007986 */ /* 0x0003e6000c101924 */
.L_x_7:
[----:B------:R-:W-:Y:S05]  /*1000*/  BSYNC B7 ;  /* 0x0000000000077941 */ /* 0x000fea0003800000 */
.L_x_6:
[----:B------:R-:W-:Y:S01]  /*1010*/  PLOP3.LUT P1, PT, PT, PT, PT, 0x80, 0x8 ;  /* 0x000000000008781c */ /* 0x000fe20003f2f070 */
[----:B------:R-:W-:-:S12]  /*1020*/  @P0 BRA `(.L_x_15) ;  /* 0xfffffff000780947 */ /* 0x000fd8000383ffff */
[----:B------:R-:W-:Y:S05]  /*1030*/  EXIT ;  /* 0x000000000000794d */ /* 0x000fea0003800000 */
.L_x_16:
        /* <DEDUP_REMOVED lines=12> */
.L_x_18:


//--------------------- .nv.global.init           --------------------------
	.section	.nv.global.init,"aw",@progbits
.nv.global.init:
	.type		$str,@object
	.size		$str,($str$1 - $str)
$str:
        /*0000*/ 	.byte	0x6c, 0x6f, 0x63, 0x6b, 0x3a, 0x25, 0x64, 0x20, 0x69, 0x64, 0x3a, 0x25, 0x64, 0x20, 0x64, 0x20
        /*0010*/ 	.byte	0x25, 0x66, 0x2c, 0x20, 0x75, 0x20, 0x25, 0x66, 0x2c, 0x20, 0x72, 0x20, 0x25, 0x66, 0x2c, 0x20
        /*0020*/ 	.byte	0x6c, 0x20, 0x25, 0x66, 0x0a, 0x00
	.type		$str$1,@object
	.size		$str$1,(.L_5 - $str$1)
$str$1:
        /*0026*/ 	.byte	0x6d, 0x6f, 0x76, 0x65, 0x20, 0x6c, 0x6f, 0x63, 0x6b, 0x3a, 0x25, 0x64, 0x20, 0x69, 0x64, 0x3a
        /*0036*/ 	.byte	0x25, 0x64, 0x20, 0x64, 0x20, 0x25, 0x66, 0x2c, 0x20, 0x75, 0x20, 0x25, 0x66, 0x2c, 0x20, 0x72
        /*0046*/ 	.byte	0x20, 0x25, 0x66, 0x2c, 0x20, 0x6c, 0x20, 0x25, 0x66, 0x0a, 0x00
.L_5:


//--------------------- .nv.shared.reserved.0     --------------------------
	.section	.nv.shared.reserved.0,"aw",@nobits
	.weak		__nv_reservedSMEM_offset_0_alias
	.size		__nv_reservedSMEM_offset_0_alias, 0, 64
	.other		__nv_reservedSMEM_offset_0_alias,@"STO_CUDA_RESERVED_SHARED STV_DEFAULT"
__nv_reservedSMEM_offset_0_alias:
	.zero		0
	.zero		64


//--------------------- .nv.global                --------------------------
	.section	.nv.global,"aw",@nobits
	.align	4
.nv.global:
	.type		pPointer,@object
	.size		pPointer,(h - pPointer)
pPointer:
	.zero		4
	.type		h,@object
	.size		h,(.L_3 - h)
h:
	.zero		4
.L_3:


//--------------------- .nv.constant0._Z10setPointeri --------------------------
	.section	.nv.constant0._Z10setPointeri,"a",@progbits
	.sectionflags	@""
	.align	4
.nv.constant0._Z10setPointeri:
	.zero		900


//--------------------- .nv.constant0._Z10createTreePdS_ddddPiii --------------------------
	.section	.nv.constant0._Z10createTreePdS_ddddPiii,"a",@progbits
	.sectionflags	@""
	.align	4
.nv.constant0._Z10createTreePdS_ddddPiii:
	.zero		960


//--------------------- SYMBOLS --------------------------

	.type		.nv.reservedSmem.offset0,@object
	.size		.nv.reservedSmem.offset0,0x4
	.type		vprintf,@function
